	.headerflags	@"EF_CUDA_TEXMODE_UNIFIED EF_CUDA_64BIT_ADDRESS EF_CUDA_ACCELERATORS EF_CUDA_SM90 EF_CUDA_VIRTUAL_SM(EF_CUDA_SM90)"
	.elftype	@"ET_EXEC"


//--------------------- .nv.info                  --------------------------
	.section	.nv.info,"",@"SHT_CUDA_INFO"
	.align	4


	//----- nvinfo : EIATTR_REGCOUNT
	.align		4
        /*0000*/ 	.byte	0x04, 0x2f
        /*0002*/ 	.short	(.L_1 - .L_0)
	.align		4
.L_0:
        /*0004*/ 	.word	index@(triton_poi_fused_add_convolution_3)
        /*0008*/ 	.word	0x00000012


	//----- nvinfo : EIATTR_MIN_STACK_SIZE
	.align		4
.L_1:
        /*000c*/ 	.byte	0x04, 0x12
        /*000e*/ 	.short	(.L_3 - .L_2)
	.align		4
.L_2:
        /*0010*/ 	.word	index@(triton_poi_fused_add_convolution_3)
        /*0014*/ 	.word	0x00000000


	//----- nvinfo : EIATTR_FRAME_SIZE
	.align		4
.L_3:
        /*0018*/ 	.byte	0x04, 0x11
        /*001a*/ 	.short	(.L_5 - .L_4)
	.align		4
.L_4:
        /*001c*/ 	.word	index@(triton_poi_fused_add_convolution_3)
        /*0020*/ 	.word	0x00000000


	//----- nvinfo : EIATTR_MIN_STACK_SIZE
	.align		4
.L_5:
        /*0024*/ 	.byte	0x04, 0x12
        /*0026*/ 	.short	(.L_7 - .L_6)
	.align		4
.L_6:
        /*0028*/ 	.word	index@(triton_poi_fused_add_convolution_3)
        /*002c*/ 	.word	0x00000000
.L_7:


//--------------------- .nv.info.triton_poi_fused_add_convolution_3 --------------------------
	.section	.nv.info.triton_poi_fused_add_convolution_3,"",@"SHT_CUDA_INFO"
	.sectionflags	@""
	.align	4


	//----- nvinfo : EIATTR_CUDA_API_VERSION
	.align		4
        /*0000*/ 	.byte	0x04, 0x37
        /*0002*/ 	.short	(.L_9 - .L_8)
.L_8:
        /*0004*/ 	.word	0x0000007c


	//----- nvinfo : EIATTR_KPARAM_INFO
	.align		4
.L_9:
        /*0008*/ 	.byte	0x04, 0x17
        /*000a*/ 	.short	(.L_11 - .L_10)
.L_10:
        /*000c*/ 	.word	0x00000000
        /*0010*/ 	.short	0x0003
        /*0012*/ 	.short	0x0018
        /*0014*/ 	.byte	0x00, 0xf0, 0x11, 0x00


	//----- nvinfo : EIATTR_KPARAM_INFO
	.align		4
.L_11:
        /*0018*/ 	.byte	0x04, 0x17
        /*001a*/ 	.short	(.L_13 - .L_12)
.L_12:
        /*001c*/ 	.word	0x00000000
        /*0020*/ 	.short	0x0002
        /*0022*/ 	.short	0x0010
        /*0024*/ 	.byte	0x00, 0xf4, 0x21, 0x00


	//----- nvinfo : EIATTR_KPARAM_INFO
	.align		4
.L_13:
        /*0028*/ 	.byte	0x04, 0x17
        /*002a*/ 	.short	(.L_15 - .L_14)
.L_14:
        /*002c*/ 	.word	0x00000000
        /*0030*/ 	.short	0x0001
        /*0032*/ 	.short	0x0008
        /*0034*/ 	.byte	0x00, 0xf4, 0x21, 0x00


	//----- nvinfo : EIATTR_KPARAM_INFO
	.align		4
.L_15:
        /*0038*/ 	.byte	0x04, 0x17
        /*003a*/ 	.short	(.L_17 - .L_16)
.L_16:
        /*003c*/ 	.word	0x00000000
        /*0040*/ 	.short	0x0000
        /*0042*/ 	.short	0x0000
        /*0044*/ 	.byte	0x00, 0xf4, 0x21, 0x00


	//----- nvinfo : EIATTR_SPARSE_MMA_MASK
	.align		4
.L_17:
        /*0048*/ 	.byte	0x03, 0x50
        /*004a*/ 	.short	0x0000


	//----- nvinfo : EIATTR_MAXREG_COUNT
	.align		4
        /*004c*/ 	.byte	0x03, 0x1b
        /*004e*/ 	.short	0x00ff


	//----- nvinfo : EIATTR_EXIT_INSTR_OFFSETS
	.align		4
        /*0050*/ 	.byte	0x04, 0x1c
        /*0052*/ 	.short	(.L_19 - .L_18)


	//   ....[0]....
.L_18:
        /*0054*/ 	.word	0x000001d0


	//   ....[1]....
        /*0058*/ 	.word	0x000001f0


	//----- nvinfo : EIATTR_REQNTID
	.align		4
.L_19:
        /*005c*/ 	.byte	0x04, 0x10
        /*005e*/ 	.short	(.L_21 - .L_20)
.L_20:
        /*0060*/ 	.word	0x00000020
        /*0064*/ 	.word	0x00000001
        /*0068*/ 	.word	0x00000001


	//----- nvinfo : EIATTR_CBANK_PARAM_SIZE
	.align		4
.L_21:
        /*006c*/ 	.byte	0x03, 0x19
        /*006e*/ 	.short	0x001c


	//----- nvinfo : EIATTR_PARAM_CBANK
	.align		4
        /*0070*/ 	.byte	0x04, 0x0a
        /*0072*/ 	.short	(.L_23 - .L_22)
	.align		4
.L_22:
        /*0074*/ 	.word	index@(.nv.constant0.triton_poi_fused_add_convolution_3)
        /*0078*/ 	.short	0x0210
        /*007a*/ 	.short	0x001c


	//----- nvinfo : EIATTR_SW_WAR
	.align		4
.L_23:
        /*007c*/ 	.byte	0x04, 0x36
        /*007e*/ 	.short	(.L_25 - .L_24)
.L_24:
        /*0080*/ 	.word	0x00000008
.L_25:


//--------------------- .nv.callgraph             --------------------------
	.section	.nv.callgraph,"",@"SHT_CUDA_CALLGRAPH"
	.align	4
	.sectionentsize	8
	.align		4
        /*0000*/ 	.word	0x00000000
	.align		4
        /*0004*/ 	.word	0xffffffff
	.align		4
        /*0008*/ 	.word	0x00000000
	.align		4
        /*000c*/ 	.word	0xfffffffe
	.align		4
        /*0010*/ 	.word	0x00000000
	.align		4
        /*0014*/ 	.word	0xfffffffd
	.align		4
        /*0018*/ 	.word	0x00000000
	.align		4
        /*001c*/ 	.word	0xfffffffc


//--------------------- .text.triton_poi_fused_add_convolution_3 --------------------------
	.section	.text.triton_poi_fused_add_convolution_3,"ax",@progbits
	.align	128
        .global         triton_poi_fused_add_convolution_3
        .type           triton_poi_fused_add_convolution_3,@function
        .size           triton_poi_fused_add_convolution_3,(.L_x_1 - triton_poi_fused_add_convolution_3)
        .other          triton_poi_fused_add_convolution_3,@"STO_CUDA_ENTRY STV_DEFAULT"
triton_poi_fused_add_convolution_3:
.text.triton_poi_fused_add_convolution_3:
[----:B------:R-:W0:Y:S02]  /*0000*/  LDC R1, c[0x0][0x28] ;  /* 0x00000a00ff017b82 */ /* 0x000e240000000800 */
[----:B------:R-:W1:Y:S01]  /*0010*/  S2R R0, SR_TID.X ;  /* 0x0000000000007919 */ /* 0x000e620000002100 */
[----:B------:R-:W2:Y:S01]  /*0020*/  LDC.64 R4, c[0x0][0x218] ;  /* 0x00008600ff047b82 */ /* 0x000ea20000000a00 */
[----:B------:R-:W-:Y:S01]  /*0030*/  CS2R R12, SRZ ;  /* 0x00000000000c7805 */ /* 0x000fe2000001ff00 */
[----:B------:R-:W-:Y:S01]  /*0040*/  ULDC.64 UR4, c[0x0][0x208] ;  /* 0x0000820000047ab9 */ /* 0x000fe20000000a00 */
[----:B------:R-:W3:Y:S05]  /*0050*/  S2R R9, SR_CTAID.X ;  /* 0x0000000000097919 */ /* 0x000eea0000002500 */
[----:B------:R-:W4:Y:S08]  /*0060*/  LDC.64 R2, c[0x0][0x210] ;  /* 0x00008400ff027b82 */ /* 0x000f300000000a00 */
[----:B------:R-:W5:Y:S01]  /*0070*/  LDC.64 R6, c[0x0][0x220] ;  /* 0x00008800ff067b82 */ /* 0x000f620000000a00 */
[----:B-1----:R-:W-:Y:S01]  /*0080*/  IMAD.SHL.U32 R0, R0, 0x2, RZ ;  /* 0x0000000200007824 */ /* 0x002fe200078e00ff */
[----:B---3--:R-:W-:-:S04]  /*0090*/  SHF.R.S32.HI R8, RZ, 0x19, R9 ;  /* 0x00000019ff087819 */ /* 0x008fc80000011409 */
[----:B------:R-:W-:-:S04]  /*00a0*/  LOP3.LUT R0, R0, 0x3e, RZ, 0xc0, !PT ;  /* 0x0000003e00007812 */ /* 0x000fc800078ec0ff */
[----:B------:R-:W-:Y:S02]  /*00b0*/  LEA R9, R9, R0, 0x6 ;  /* 0x0000000009097211 */ /* 0x000fe400078e30ff */
[----:B------:R-:W-:Y:S02]  /*00c0*/  SGXT R0, R8, 0x1 ;  /* 0x000000010800781a */ /* 0x000fe40000000200 */
[C---:B------:R-:W-:Y:S01]  /*00d0*/  ISETP.GE.AND P0, PT, R9.reuse, 0x40, PT ;  /* 0x000000400900780c */ /* 0x040fe20003f06270 */
[----:B----4-:R-:W-:Y:S01]  /*00e0*/  IMAD.WIDE R2, R9, 0x4, R2 ;  /* 0x0000000409027825 */ /* 0x010fe200078e0202 */
[----:B------:R-:W-:-:S03]  /*00f0*/  LEA.HI R0, R0, R9, RZ, 0x2 ;  /* 0x0000000900007211 */ /* 0x000fc600078f10ff */
[----:B-----5:R-:W-:Y:S01]  /*0100*/  IMAD.WIDE R6, R9, 0x4, R6 ;  /* 0x0000000409067825 */ /* 0x020fe200078e0206 */
[----:B------:R-:W-:-:S05]  /*0110*/  LOP3.LUT R0, R0, 0xfffffffc, RZ, 0xc0, !PT ;  /* 0xfffffffc00007812 */ /* 0x000fca00078ec0ff */
[----:B------:R-:W-:-:S04]  /*0120*/  IMAD.IADD R11, R9, 0x1, -R0 ;  /* 0x00000001090b7824 */ /* 0x000fc800078e0a00 */
[----:B--2---:R-:W-:Y:S01]  /*0130*/  IMAD.WIDE R4, R11, 0x4, R4 ;  /* 0x000000040b047825 */ /* 0x004fe200078e0204 */
[----:B------:R-:W-:Y:S02]  /*0140*/  CS2R R10, SRZ ;  /* 0x00000000000a7805 */ /* 0x000fe4000001ff00 */
[----:B------:R-:W-:Y:S02]  /*0150*/  CS2R R8, SRZ ;  /* 0x0000000000087805 */ /* 0x000fe4000001ff00 */
[----:B------:R-:W2:Y:S04]  /*0160*/  @!P0 LDG.E.EL.64 R12, desc[UR4][R4.64] ;  /* 0x00000004040c8981 */ /* 0x000ea8000c2e1b00 */
[----:B------:R-:W2:Y:S04]  /*0170*/  @!P0 LDG.E.64 R10, desc[UR4][R2.64] ;  /* 0x00000004020a8981 */ /* 0x000ea8000c1e1b00 */
[----:B------:R-:W3:Y:S01]  /*0180*/  @!P0 LDG.E.64 R8, desc[UR4][R6.64] ;  /* 0x0000000406088981 */ /* 0x000ee2000c1e1b00 */
[----:B--2---:R-:W-:Y:S01]  /*0190*/  FADD R15, R12, R10 ;  /* 0x0000000a0c0f7221 */ /* 0x004fe20000000000 */
[----:B------:R-:W-:-:S03]  /*01a0*/  FADD R0, R13, R11 ;  /* 0x0000000b0d007221 */ /* 0x000fc60000000000 */
[----:B---3--:R-:W-:Y:S01]  /*01b0*/  FADD R8, R15, R8 ;  /* 0x000000080f087221 */ /* 0x008fe20000000000 */
[----:B------:R-:W-:Y:S01]  /*01c0*/  FADD R9, R0, R9 ;  /* 0x0000000900097221 */ /* 0x000fe20000000000 */
[----:B------:R-:W-:Y:S06]  /*01d0*/  @P0 EXIT ;  /* 0x000000000000094d */ /* 0x000fec0003800000 */
[----:B------:R-:W-:Y:S01]  /*01e0*/  STG.E.64 desc[UR4][R2.64], R8 ;  /* 0x0000000802007986 */ /* 0x000fe2000c101b04 */
[----:B------:R-:W-:Y:S05]  /*01f0*/  EXIT ;  /* 0x000000000000794d */ /* 0x000fea0003800000 */
.L_x_0:
[----:B------:R-:W-:-:S00]  /*0200*/  BRA `(.L_x_0) ;  /* 0xfffffffc00fc7947 */ /* 0x000fc0000383ffff */
[----:B------:R-:W-:-:S00]  /*0210*/  NOP ;  /* 0x0000000000007918 */ /* 0x000fc00000000000 */
        /* <DEDUP_REMOVED lines=14> */
.L_x_1:


//--------------------- .nv.constant0.triton_poi_fused_add_convolution_3 --------------------------
	.section	.nv.constant0.triton_poi_fused_add_convolution_3,"a",@progbits
	.sectionflags	@""
	.align	4
.nv.constant0.triton_poi_fused_add_convolution_3:
	.zero		556
